//
// Generated by NVIDIA NVVM Compiler
//
// Compiler Build ID: CL-36424714
// Cuda compilation tools, release 13.0, V13.0.88
// Based on NVVM 20.0.0
//

.version 9.0
.target sm_100
.address_size 64

	// .globl	_Z16RGBToNV12_kernelPhS_S_S_iiii

.visible .entry _Z16RGBToNV12_kernelPhS_S_S_iiii(
	.param .u64 .ptr .align 1 _Z16RGBToNV12_kernelPhS_S_S_iiii_param_0,
	.param .u64 .ptr .align 1 _Z16RGBToNV12_kernelPhS_S_S_iiii_param_1,
	.param .u64 .ptr .align 1 _Z16RGBToNV12_kernelPhS_S_S_iiii_param_2,
	.param .u64 .ptr .align 1 _Z16RGBToNV12_kernelPhS_S_S_iiii_param_3,
	.param .u32 _Z16RGBToNV12_kernelPhS_S_S_iiii_param_4,
	.param .u32 _Z16RGBToNV12_kernelPhS_S_S_iiii_param_5,
	.param .u32 _Z16RGBToNV12_kernelPhS_S_S_iiii_param_6,
	.param .u32 _Z16RGBToNV12_kernelPhS_S_S_iiii_param_7
)
{
	.reg .pred 	%p<10>;
	.reg .b16 	%rs<4>;
	.reg .b32 	%r<28>;
	.reg .b32 	%f<21>;
	.reg .b64 	%rd<16>;

	ld.param.u64 	%rd1, [_Z16RGBToNV12_kernelPhS_S_S_iiii_param_0];
	ld.param.u64 	%rd2, [_Z16RGBToNV12_kernelPhS_S_S_iiii_param_1];
	ld.param.u64 	%rd3, [_Z16RGBToNV12_kernelPhS_S_S_iiii_param_2];
	ld.param.u64 	%rd4, [_Z16RGBToNV12_kernelPhS_S_S_iiii_param_3];
	ld.param.u32 	%r6, [_Z16RGBToNV12_kernelPhS_S_S_iiii_param_4];
	ld.param.u32 	%r3, [_Z16RGBToNV12_kernelPhS_S_S_iiii_param_5];
	ld.param.u32 	%r4, [_Z16RGBToNV12_kernelPhS_S_S_iiii_param_6];
	ld.param.u32 	%r5, [_Z16RGBToNV12_kernelPhS_S_S_iiii_param_7];
	mov.u32 	%r8, %ctaid.x;
	mov.u32 	%r9, %ntid.x;
	mov.u32 	%r10, %tid.x;
	mad.lo.s32 	%r1, %r8, %r9, %r10;
	mov.u32 	%r11, %ctaid.y;
	mov.u32 	%r12, %ntid.y;
	mov.u32 	%r13, %tid.y;
	mad.lo.s32 	%r14, %r11, %r12, %r13;
	setp.ge.s32 	%p1, %r1, %r3;
	setp.ge.s32 	%p2, %r14, %r6;
	or.pred  	%p3, %p1, %p2;
	@%p3 bra 	$L__BB0_3;
	cvta.to.global.u64 	%rd5, %rd1;
	cvta.to.global.u64 	%rd6, %rd2;
	mad.lo.s32 	%r15, %r3, %r14, %r1;
	mul.lo.s32 	%r16, %r15, 3;
	cvt.s64.s32 	%rd7, %r16;
	add.s64 	%rd8, %rd5, %rd7;
	ld.global.u8 	%rs1, [%rd8];
	ld.global.u8 	%rs2, [%rd8+1];
	ld.global.u8 	%rs3, [%rd8+2];
	cvt.rn.f32.u16 	%f1, %rs1;
	cvt.rn.f32.u16 	%f2, %rs2;
	mul.f32 	%f4, %f2, 0f3F010625;
	fma.rn.f32 	%f5, %f1, 0f3E839581, %f4;
	cvt.rn.f32.u16 	%f3, %rs3;
	fma.rn.f32 	%f6, %f3, 0f3DC8B439, %f5;
	add.f32 	%f7, %f6, 0f41800000;
	setp.gt.f32 	%p4, %f7, 0f437F0000;
	selp.f32 	%f8, 0f437F0000, %f7, %p4;
	cvt.rzi.u32.f32 	%r17, %f8;
	mad.lo.s32 	%r18, %r4, %r14, %r1;
	cvt.s64.s32 	%rd9, %r18;
	add.s64 	%rd10, %rd6, %rd9;
	st.global.u8 	[%rd10], %r17;
	or.b32  	%r19, %r14, %r1;
	and.b32  	%r20, %r19, 1;
	setp.eq.b32 	%p5, %r20, 1;
	@%p5 bra 	$L__BB0_3;
	mul.f32 	%f9, %f2, 0fBE94FDF4;
	fma.rn.f32 	%f10, %f1, 0fBE178D50, %f9;
	fma.rn.f32 	%f11, %f3, 0f3EE0C49C, %f10;
	add.f32 	%f12, %f11, 0f43000000;
	setp.lt.f32 	%p6, %f12, 0f00000000;
	setp.gt.f32 	%p7, %f12, 0f437F0000;
	selp.f32 	%f13, 0f437F0000, %f12, %p7;
	selp.f32 	%f14, 0f00000000, %f13, %p6;
	cvt.rzi.u32.f32 	%r21, %f14;
	mul.f32 	%f15, %f2, 0fBEBC6A7F;
	fma.rn.f32 	%f16, %f1, 0f3EE0C49C, %f15;
	fma.rn.f32 	%f17, %f3, 0fBD916873, %f16;
	add.f32 	%f18, %f17, 0f43000000;
	setp.lt.f32 	%p8, %f18, 0f00000000;
	setp.gt.f32 	%p9, %f18, 0f437F0000;
	selp.f32 	%f19, 0f437F0000, %f18, %p9;
	selp.f32 	%f20, 0f00000000, %f19, %p8;
	cvt.rzi.u32.f32 	%r22, %f20;
	shr.u32 	%r23, %r14, 1;
	shr.u32 	%r24, %r1, 31;
	add.s32 	%r25, %r1, %r24;
	shr.s32 	%r26, %r25, 1;
	mad.lo.s32 	%r27, %r5, %r23, %r26;
	cvt.s64.s32 	%rd11, %r27;
	cvta.to.global.u64 	%rd12, %rd3;
	add.s64 	%rd13, %rd12, %rd11;
	st.global.u8 	[%rd13], %r21;
	cvta.to.global.u64 	%rd14, %rd4;
	add.s64 	%rd15, %rd14, %rd11;
	st.global.u8 	[%rd15], %r22;
$L__BB0_3:
	ret;

}
	// .globl	_Z16NV12ToRGB_kernelILb1EEvPhS0_S0_iiii
.visible .entry _Z16NV12ToRGB_kernelILb1EEvPhS0_S0_iiii(
	.param .u64 .ptr .align 1 _Z16NV12ToRGB_kernelILb1EEvPhS0_S0_iiii_param_0,
	.param .u64 .ptr .align 1 _Z16NV12ToRGB_kernelILb1EEvPhS0_S0_iiii_param_1,
	.param .u64 .ptr .align 1 _Z16NV12ToRGB_kernelILb1EEvPhS0_S0_iiii_param_2,
	.param .u32 _Z16NV12ToRGB_kernelILb1EEvPhS0_S0_iiii_param_3,
	.param .u32 _Z16NV12ToRGB_kernelILb1EEvPhS0_S0_iiii_param_4,
	.param .u32 _Z16NV12ToRGB_kernelILb1EEvPhS0_S0_iiii_param_5,
	.param .u32 _Z16NV12ToRGB_kernelILb1EEvPhS0_S0_iiii_param_6
)
{
	.reg .pred 	%p<10>;
	.reg .b16 	%rs<2>;
	.reg .b32 	%r<30>;
	.reg .b32 	%f<14>;
	.reg .b64 	%rd<13>;

	ld.param.u64 	%rd1, [_Z16NV12ToRGB_kernelILb1EEvPhS0_S0_iiii_param_0];
	ld.param.u64 	%rd2, [_Z16NV12ToRGB_kernelILb1EEvPhS0_S0_iiii_param_1];
	ld.param.u64 	%rd3, [_Z16NV12ToRGB_kernelILb1EEvPhS0_S0_iiii_param_2];
	ld.param.u32 	%r6, [_Z16NV12ToRGB_kernelILb1EEvPhS0_S0_iiii_param_3];
	ld.param.u32 	%r3, [_Z16NV12ToRGB_kernelILb1EEvPhS0_S0_iiii_param_4];
	ld.param.u32 	%r4, [_Z16NV12ToRGB_kernelILb1EEvPhS0_S0_iiii_param_5];
	ld.param.u32 	%r5, [_Z16NV12ToRGB_kernelILb1EEvPhS0_S0_iiii_param_6];
	mov.u32 	%r8, %ctaid.x;
	mov.u32 	%r9, %ntid.x;
	mov.u32 	%r10, %tid.x;
	mad.lo.s32 	%r1, %r8, %r9, %r10;
	mov.u32 	%r11, %ctaid.y;
	mov.u32 	%r12, %ntid.y;
	mov.u32 	%r13, %tid.y;
	mad.lo.s32 	%r14, %r11, %r12, %r13;
	setp.ge.s32 	%p1, %r1, %r3;
	setp.ge.s32 	%p2, %r14, %r6;
	or.pred  	%p3, %p1, %p2;
	@%p3 bra 	$L__BB1_2;
	cvta.to.global.u64 	%rd4, %rd1;
	cvta.to.global.u64 	%rd5, %rd2;
	cvta.to.global.u64 	%rd6, %rd3;
	mad.lo.s32 	%r15, %r4, %r14, %r1;
	shr.u32 	%r16, %r14, 1;
	shr.u32 	%r17, %r1, 31;
	add.s32 	%r18, %r1, %r17;
	and.b32  	%r19, %r18, -2;
	mad.lo.s32 	%r20, %r5, %r16, %r19;
	cvt.s64.s32 	%rd7, %r15;
	add.s64 	%rd8, %rd4, %rd7;
	ld.global.u8 	%rs1, [%rd8];
	cvt.s64.s32 	%rd9, %r20;
	add.s64 	%rd10, %rd5, %rd9;
	ld.global.u8 	%r21, [%rd10];
	ld.global.u8 	%r22, [%rd10+1];
	cvt.rn.f32.u16 	%f1, %rs1;
	add.s32 	%r23, %r21, -128;
	cvt.rn.f32.s32 	%f2, %r23;
	add.s32 	%r24, %r22, -128;
	cvt.rn.f32.s32 	%f3, %r24;
	fma.rn.f32 	%f4, %f3, 0f3FB374BC, %f1;
	setp.lt.f32 	%p4, %f4, 0f00000000;
	setp.gt.f32 	%p5, %f4, 0f437F0000;
	selp.f32 	%f5, 0f437F0000, %f4, %p5;
	selp.f32 	%f6, 0f00000000, %f5, %p4;
	cvt.rzi.u32.f32 	%r25, %f6;
	fma.rn.f32 	%f7, %f2, 0fBEB020C5, %f1;
	fma.rn.f32 	%f8, %f3, 0fBF36C8B4, %f7;
	setp.lt.f32 	%p6, %f8, 0f00000000;
	setp.gt.f32 	%p7, %f8, 0f437F0000;
	selp.f32 	%f9, 0f437F0000, %f8, %p7;
	selp.f32 	%f10, 0f00000000, %f9, %p6;
	cvt.rzi.u32.f32 	%r26, %f10;
	fma.rn.f32 	%f11, %f2, 0f3FE2D0E5, %f1;
	setp.lt.f32 	%p8, %f11, 0f00000000;
	setp.gt.f32 	%p9, %f11, 0f437F0000;
	selp.f32 	%f12, 0f437F0000, %f11, %p9;
	selp.f32 	%f13, 0f00000000, %f12, %p8;
	cvt.rzi.u32.f32 	%r27, %f13;
	mad.lo.s32 	%r28, %r3, %r14, %r1;
	mul.lo.s32 	%r29, %r28, 3;
	cvt.s64.s32 	%rd11, %r29;
	add.s64 	%rd12, %rd6, %rd11;
	st.global.u8 	[%rd12], %r25;
	st.global.u8 	[%rd12+1], %r26;
	st.global.u8 	[%rd12+2], %r27;
$L__BB1_2:
	ret;

}
	// .globl	_Z16NV12ToRGB_kernelILb0EEvPhS0_S0_iiii
.visible .entry _Z16NV12ToRGB_kernelILb0EEvPhS0_S0_iiii(
	.param .u64 .ptr .align 1 _Z16NV12ToRGB_kernelILb0EEvPhS0_S0_iiii_param_0,
	.param .u64 .ptr .align 1 _Z16NV12ToRGB_kernelILb0EEvPhS0_S0_iiii_param_1,
	.param .u64 .ptr .align 1 _Z16NV12ToRGB_kernelILb0EEvPhS0_S0_iiii_param_2,
	.param .u32 _Z16NV12ToRGB_kernelILb0EEvPhS0_S0_iiii_param_3,
	.param .u32 _Z16NV12ToRGB_kernelILb0EEvPhS0_S0_iiii_param_4,
	.param .u32 _Z16NV12ToRGB_kernelILb0EEvPhS0_S0_iiii_param_5,
	.param .u32 _Z16NV12ToRGB_kernelILb0EEvPhS0_S0_iiii_param_6
)
{
	.reg .pred 	%p<10>;
	.reg .b16 	%rs<2>;
	.reg .b32 	%r<30>;
	.reg .b32 	%f<16>;
	.reg .b64 	%rd<13>;

	ld.param.u64 	%rd1, [_Z16NV12ToRGB_kernelILb0EEvPhS0_S0_iiii_param_0];
	ld.param.u64 	%rd2, [_Z16NV12ToRGB_kernelILb0EEvPhS0_S0_iiii_param_1];
	ld.param.u64 	%rd3, [_Z16NV12ToRGB_kernelILb0EEvPhS0_S0_iiii_param_2];
	ld.param.u32 	%r6, [_Z16NV12ToRGB_kernelILb0EEvPhS0_S0_iiii_param_3];
	ld.param.u32 	%r3, [_Z16NV12ToRGB_kernelILb0EEvPhS0_S0_iiii_param_4];
	ld.param.u32 	%r4, [_Z16NV12ToRGB_kernelILb0EEvPhS0_S0_iiii_param_5];
	ld.param.u32 	%r5, [_Z16NV12ToRGB_kernelILb0EEvPhS0_S0_iiii_param_6];
	mov.u32 	%r8, %ctaid.x;
	mov.u32 	%r9, %ntid.x;
	mov.u32 	%r10, %tid.x;
	mad.lo.s32 	%r1, %r8, %r9, %r10;
	mov.u32 	%r11, %ctaid.y;
	mov.u32 	%r12, %ntid.y;
	mov.u32 	%r13, %tid.y;
	mad.lo.s32 	%r14, %r11, %r12, %r13;
	setp.ge.s32 	%p1, %r1, %r3;
	setp.ge.s32 	%p2, %r14, %r6;
	or.pred  	%p3, %p1, %p2;
	@%p3 bra 	$L__BB2_2;
	cvta.to.global.u64 	%rd4, %rd1;
	cvta.to.global.u64 	%rd5, %rd2;
	cvta.to.global.u64 	%rd6, %rd3;
	mad.lo.s32 	%r15, %r4, %r14, %r1;
	shr.u32 	%r16, %r14, 1;
	shr.u32 	%r17, %r1, 31;
	add.s32 	%r18, %r1, %r17;
	and.b32  	%r19, %r18, -2;
	mad.lo.s32 	%r20, %r5, %r16, %r19;
	cvt.s64.s32 	%rd7, %r15;
	add.s64 	%rd8, %rd4, %rd7;
	ld.global.u8 	%rs1, [%rd8];
	cvt.s64.s32 	%rd9, %r20;
	add.s64 	%rd10, %rd5, %rd9;
	ld.global.u8 	%r21, [%rd10];
	ld.global.u8 	%r22, [%rd10+1];
	cvt.rn.f32.u16 	%f1, %rs1;
	add.s32 	%r23, %r21, -128;
	cvt.rn.f32.s32 	%f2, %r23;
	add.s32 	%r24, %r22, -128;
	cvt.rn.f32.s32 	%f3, %r24;
	add.f32 	%f4, %f1, 0fC1800000;
	mul.f32 	%f5, %f4, 0f3F94FDF4;
	fma.rn.f32 	%f6, %f3, 0f3FCC49BA, %f5;
	setp.lt.f32 	%p4, %f6, 0f00000000;
	setp.gt.f32 	%p5, %f6, 0f437F0000;
	selp.f32 	%f7, 0f437F0000, %f6, %p5;
	selp.f32 	%f8, 0f00000000, %f7, %p4;
	cvt.rzi.u32.f32 	%r25, %f8;
	fma.rn.f32 	%f9, %f2, 0fBEC8B439, %f5;
	fma.rn.f32 	%f10, %f3, 0fBF5020C5, %f9;
	setp.lt.f32 	%p6, %f10, 0f00000000;
	setp.gt.f32 	%p7, %f10, 0f437F0000;
	selp.f32 	%f11, 0f437F0000, %f10, %p7;
	selp.f32 	%f12, 0f00000000, %f11, %p6;
	cvt.rzi.u32.f32 	%r26, %f12;
	fma.rn.f32 	%f13, %f2, 0f40011687, %f5;
	setp.lt.f32 	%p8, %f13, 0f00000000;
	setp.gt.f32 	%p9, %f13, 0f437F0000;
	selp.f32 	%f14, 0f437F0000, %f13, %p9;
	selp.f32 	%f15, 0f00000000, %f14, %p8;
	cvt.rzi.u32.f32 	%r27, %f15;
	mad.lo.s32 	%r28, %r3, %r14, %r1;
	mul.lo.s32 	%r29, %r28, 3;
	cvt.s64.s32 	%rd11, %r29;
	add.s64 	%rd12, %rd6, %rd11;
	st.global.u8 	[%rd12], %r25;
	st.global.u8 	[%rd12+1], %r26;
	st.global.u8 	[%rd12+2], %r27;
$L__BB2_2:
	ret;

}


// ===== COMPILED SASS (sm_100) =====

	.target	sm_100

	.elftype	@"ET_EXEC"


//--------------------- .note.nv.tkinfo           --------------------------
	.section	.note.nv.tkinfo,"",@"SHT_NOTE"
	.sectionflags	@"SHF_NOTE_NV_TKINFO"
	.tkinfo
        /*0018*/ 	.word	0x00000002
        /*0030*/ 	.string	""
        /*0030*/ 	.string	"ptxas"
        /*0030*/ 	.string	"Cuda compilation tools, release 13.0, V13.0.88"
        /*0030*/ 	.string	"Build cuda_13.0.r13.0/compiler.36424714_0"
        /*0030*/ 	.string	"-arch sm_100 -m 64 "



//--------------------- .note.nv.cuinfo           --------------------------
	.section	.note.nv.cuinfo,"",@"SHT_NOTE"
	.sectionflags	@"SHF_NOTE_NV_CUINFO"
        /*0018*/ 	.short	0x0002
        /*001a*/ 	.short	0x0064
        /*001c*/ 	.short	0x0082
	.zero		2


//--------------------- .nv.info                  --------------------------
	.section	.nv.info,"",@"SHT_CUDA_INFO"
	.align	4


	//----- nvinfo : EIATTR_REGCOUNT
	.align		4
        /*0000*/ 	.byte	0x04, 0x2f
        /*0002*/ 	.short	(.L_1 - .L_0)
	.align		4
.L_0:
        /*0004*/ 	.word	index@(_Z16RGBToNV12_kernelPhS_S_S_iiii)
        /*0008*/ 	.word	0x0000000c


	//----- nvinfo : EIATTR_FRAME_SIZE
	.align		4
.L_1:
        /*000c*/ 	.byte	0x04, 0x11
        /*000e*/ 	.short	(.L_3 - .L_2)
	.align		4
.L_2:
        /*0010*/ 	.word	index@(_Z16RGBToNV12_kernelPhS_S_S_iiii)
        /*0014*/ 	.word	0x00000000


	//----- nvinfo : EIATTR_REGCOUNT
	.align		4
.L_3:
        /*0018*/ 	.byte	0x04, 0x2f
        /*001a*/ 	.short	(.L_5 - .L_4)
	.align		4
.L_4:
        /*001c*/ 	.word	index@(_Z16NV12ToRGB_kernelILb1EEvPhS0_S0_iiii)
        /*0020*/ 	.word	0x0000000e


	//----- nvinfo : EIATTR_FRAME_SIZE
	.align		4
.L_5:
        /*0024*/ 	.byte	0x04, 0x11
        /*0026*/ 	.short	(.L_7 - .L_6)
	.align		4
.L_6:
        /*0028*/ 	.word	index@(_Z16NV12ToRGB_kernelILb1EEvPhS0_S0_iiii)
        /*002c*/ 	.word	0x00000000


	//----- nvinfo : EIATTR_REGCOUNT
	.align		4
.L_7:
        /*0030*/ 	.byte	0x04, 0x2f
        /*0032*/ 	.short	(.L_9 - .L_8)
	.align		4
.L_8:
        /*0034*/ 	.word	index@(_Z16NV12ToRGB_kernelILb0EEvPhS0_S0_iiii)
        /*0038*/ 	.word	0x0000000d


	//----- nvinfo : EIATTR_FRAME_SIZE
	.align		4
.L_9:
        /*003c*/ 	.byte	0x04, 0x11
        /*003e*/ 	.short	(.L_11 - .L_10)
	.align		4
.L_10:
        /*0040*/ 	.word	index@(_Z16NV12ToRGB_kernelILb0EEvPhS0_S0_iiii)
        /*0044*/ 	.word	0x00000000


	//----- nvinfo : EIATTR_MIN_STACK_SIZE
	.align		4
.L_11:
        /*0048*/ 	.byte	0x04, 0x12
        /*004a*/ 	.short	(.L_13 - .L_12)
	.align		4
.L_12:
        /*004c*/ 	.word	index@(_Z16NV12ToRGB_kernelILb0EEvPhS0_S0_iiii)
        /*0050*/ 	.word	0x00000000


	//----- nvinfo : EIATTR_MIN_STACK_SIZE
	.align		4
.L_13:
        /*0054*/ 	.byte	0x04, 0x12
        /*0056*/ 	.short	(.L_15 - .L_14)
	.align		4
.L_14:
        /*0058*/ 	.word	index@(_Z16NV12ToRGB_kernelILb1EEvPhS0_S0_iiii)
        /*005c*/ 	.word	0x00000000


	//----- nvinfo : EIATTR_MIN_STACK_SIZE
	.align		4
.L_15:
        /*0060*/ 	.byte	0x04, 0x12
        /*0062*/ 	.short	(.L_17 - .L_16)
	.align		4
.L_16:
        /*0064*/ 	.word	index@(_Z16RGBToNV12_kernelPhS_S_S_iiii)
        /*0068*/ 	.word	0x00000000
.L_17:


//--------------------- .nv.compat                --------------------------
	.section	.nv.compat,"",@"SHT_CUDA_COMPAT_INFO"
	.align	4
        /*0000*/ 	.byte	0x02, 0x09, 0x00, 0x00, 0x02, 0x02, 0x01, 0x00, 0x02, 0x05, 0x05, 0x00, 0x03, 0x07, 0x01, 0x01
        /*0010*/ 	.byte	0x02, 0x03, 0x00, 0x00, 0x02, 0x06, 0x01, 0x00, 0x04, 0x0b, 0x08, 0x00, 0x01, 0x00, 0x00, 0x00
        /*0020*/ 	.byte	0x00, 0x00, 0x00, 0x00


//--------------------- .nv.info._Z16NV12ToRGB_kernelILb0EEvPhS0_S0_iiii --------------------------
	.section	.nv.info._Z16NV12ToRGB_kernelILb0EEvPhS0_S0_iiii,"",@"SHT_CUDA_INFO"
	.sectionflags	@""
	.align	4


	//----- nvinfo : EIATTR_CUDA_API_VERSION
	.align		4
        /*0000*/ 	.byte	0x04, 0x37
        /*0002*/ 	.short	(.L_19 - .L_18)
.L_18:
        /*0004*/ 	.word	0x00000082


	//----- nvinfo : EIATTR_KPARAM_INFO
	.align		4
.L_19:
        /*0008*/ 	.byte	0x04, 0x17
        /*000a*/ 	.short	(.L_21 - .L_20)
.L_20:
        /*000c*/ 	.word	0x00000000
        /*0010*/ 	.short	0x0006
        /*0012*/ 	.short	0x0024
        /*0014*/ 	.byte	0x00, 0xf0, 0x11, 0x00


	//----- nvinfo : EIATTR_KPARAM_INFO
	.align		4
.L_21:
        /*0018*/ 	.byte	0x04, 0x17
        /*001a*/ 	.short	(.L_23 - .L_22)
.L_22:
        /*001c*/ 	.word	0x00000000
        /*0020*/ 	.short	0x0005
        /*0022*/ 	.short	0x0020
        /*0024*/ 	.byte	0x00, 0xf0, 0x11, 0x00


	//----- nvinfo : EIATTR_KPARAM_INFO
	.align		4
.L_23:
        /*0028*/ 	.byte	0x04, 0x17
        /*002a*/ 	.short	(.L_25 - .L_24)
.L_24:
        /*002c*/ 	.word	0x00000000
        /*0030*/ 	.short	0x0004
        /*0032*/ 	.short	0x001c
        /*0034*/ 	.byte	0x00, 0xf0, 0x11, 0x00


	//----- nvinfo : EIATTR_KPARAM_INFO
	.align		4
.L_25:
        /*0038*/ 	.byte	0x04, 0x17
        /*003a*/ 	.short	(.L_27 - .L_26)
.L_26:
        /*003c*/ 	.word	0x00000000
        /*0040*/ 	.short	0x0003
        /*0042*/ 	.short	0x0018
        /*0044*/ 	.byte	0x00, 0xf0, 0x11, 0x00


	//----- nvinfo : EIATTR_KPARAM_INFO
	.align		4
.L_27:
        /*0048*/ 	.byte	0x04, 0x17
        /*004a*/ 	.short	(.L_29 - .L_28)
.L_28:
        /*004c*/ 	.word	0x00000000
        /*0050*/ 	.short	0x0002
        /*0052*/ 	.short	0x0010
        /*0054*/ 	.byte	0x00, 0xf5, 0x21, 0x00


	//----- nvinfo : EIATTR_KPARAM_INFO
	.align		4
.L_29:
        /*0058*/ 	.byte	0x04, 0x17
        /*005a*/ 	.short	(.L_31 - .L_30)
.L_30:
        /*005c*/ 	.word	0x00000000
        /*0060*/ 	.short	0x0001
        /*0062*/ 	.short	0x0008
        /*0064*/ 	.byte	0x00, 0xf5, 0x21, 0x00


	//----- nvinfo : EIATTR_KPARAM_INFO
	.align		4
.L_31:
        /*0068*/ 	.byte	0x04, 0x17
        /*006a*/ 	.short	(.L_33 - .L_32)
.L_32:
        /*006c*/ 	.word	0x00000000
        /*0070*/ 	.short	0x0000
        /*0072*/ 	.short	0x0000
        /*0074*/ 	.byte	0x00, 0xf5, 0x21, 0x00


	//----- nvinfo : EIATTR_SPARSE_MMA_MASK
	.align		4
.L_33:
        /*0078*/ 	.byte	0x03, 0x50
        /*007a*/ 	.short	0x0000


	//----- nvinfo : EIATTR_MAXREG_COUNT
	.align		4
        /*007c*/ 	.byte	0x03, 0x1b
        /*007e*/ 	.short	0x00ff


	//----- nvinfo : EIATTR_MERCURY_ISA_VERSION
	.align		4
        /*0080*/ 	.byte	0x03, 0x5f
        /*0082*/ 	.short	0x0101


	//----- nvinfo : EIATTR_VRC_CTA_INIT_COUNT
	.align		4
        /*0084*/ 	.byte	0x02, 0x4a
	.zero		1
	.zero		1


	//----- nvinfo : EIATTR_EXIT_INSTR_OFFSETS
	.align		4
        /*0088*/ 	.byte	0x04, 0x1c
        /*008a*/ 	.short	(.L_35 - .L_34)


	//   ....[0]....
.L_34:
        /*008c*/ 	.word	0x000000c0


	//   ....[1]....
        /*0090*/ 	.word	0x000003b0


	//----- nvinfo : EIATTR_CBANK_PARAM_SIZE
	.align		4
.L_35:
        /*0094*/ 	.byte	0x03, 0x19
        /*0096*/ 	.short	0x0028


	//----- nvinfo : EIATTR_PARAM_CBANK
	.align		4
        /*0098*/ 	.byte	0x04, 0x0a
        /*009a*/ 	.short	(.L_37 - .L_36)
	.align		4
.L_36:
        /*009c*/ 	.word	index@(.nv.constant0._Z16NV12ToRGB_kernelILb0EEvPhS0_S0_iiii)
        /*00a0*/ 	.short	0x0380
        /*00a2*/ 	.short	0x0028


	//----- nvinfo : EIATTR_SW_WAR
	.align		4
.L_37:
        /*00a4*/ 	.byte	0x04, 0x36
        /*00a6*/ 	.short	(.L_39 - .L_38)
.L_38:
        /*00a8*/ 	.word	0x00000008
.L_39:


//--------------------- .nv.info._Z16NV12ToRGB_kernelILb1EEvPhS0_S0_iiii --------------------------
	.section	.nv.info._Z16NV12ToRGB_kernelILb1EEvPhS0_S0_iiii,"",@"SHT_CUDA_INFO"
	.sectionflags	@""
	.align	4


	//----- nvinfo : EIATTR_CUDA_API_VERSION
	.align		4
        /*0000*/ 	.byte	0x04, 0x37
        /*0002*/ 	.short	(.L_41 - .L_40)
.L_40:
        /*0004*/ 	.word	0x00000082


	//----- nvinfo : EIATTR_KPARAM_INFO
	.align		4
.L_41:
        /*0008*/ 	.byte	0x04, 0x17
        /*000a*/ 	.short	(.L_43 - .L_42)
.L_42:
        /*000c*/ 	.word	0x00000000
        /*0010*/ 	.short	0x0006
        /*0012*/ 	.short	0x0024
        /*0014*/ 	.byte	0x00, 0xf0, 0x11, 0x00


	//----- nvinfo : EIATTR_KPARAM_INFO
	.align		4
.L_43:
        /*0018*/ 	.byte	0x04, 0x17
        /*001a*/ 	.short	(.L_45 - .L_44)
.L_44:
        /*001c*/ 	.word	0x00000000
        /*0020*/ 	.short	0x0005
        /*0022*/ 	.short	0x0020
        /*0024*/ 	.byte	0x00, 0xf0, 0x11, 0x00


	//----- nvinfo : EIATTR_KPARAM_INFO
	.align		4
.L_45:
        /*0028*/ 	.byte	0x04, 0x17
        /*002a*/ 	.short	(.L_47 - .L_46)
.L_46:
        /*002c*/ 	.word	0x00000000
        /*0030*/ 	.short	0x0004
        /*0032*/ 	.short	0x001c
        /*0034*/ 	.byte	0x00, 0xf0, 0x11, 0x00


	//----- nvinfo : EIATTR_KPARAM_INFO
	.align		4
.L_47:
        /*0038*/ 	.byte	0x04, 0x17
        /*003a*/ 	.short	(.L_49 - .L_48)
.L_48:
        /*003c*/ 	.word	0x00000000
        /*0040*/ 	.short	0x0003
        /*0042*/ 	.short	0x0018
        /*0044*/ 	.byte	0x00, 0xf0, 0x11, 0x00


	//----- nvinfo : EIATTR_KPARAM_INFO
	.align		4
.L_49:
        /*0048*/ 	.byte	0x04, 0x17
        /*004a*/ 	.short	(.L_51 - .L_50)
.L_50:
        /*004c*/ 	.word	0x00000000
        /*0050*/ 	.short	0x0002
        /*0052*/ 	.short	0x0010
        /*0054*/ 	.byte	0x00, 0xf5, 0x21, 0x00


	//----- nvinfo : EIATTR_KPARAM_INFO
	.align		4
.L_51:
        /*0058*/ 	.byte	0x04, 0x17
        /*005a*/ 	.short	(.L_53 - .L_52)
.L_52:
        /*005c*/ 	.word	0x00000000
        /*0060*/ 	.short	0x0001
        /*0062*/ 	.short	0x0008
        /*0064*/ 	.byte	0x00, 0xf5, 0x21, 0x00


	//----- nvinfo : EIATTR_KPARAM_INFO
	.align		4
.L_53:
        /*0068*/ 	.byte	0x04, 0x17
        /*006a*/ 	.short	(.L_55 - .L_54)
.L_54:
        /*006c*/ 	.word	0x00000000
        /*0070*/ 	.short	0x0000
        /*0072*/ 	.short	0x0000
        /*0074*/ 	.byte	0x00, 0xf5, 0x21, 0x00


	//----- nvinfo : EIATTR_SPARSE_MMA_MASK
	.align		4
.L_55:
        /*0078*/ 	.byte	0x03, 0x50
        /*007a*/ 	.short	0x0000


	//----- nvinfo : EIATTR_MAXREG_COUNT
	.align		4
        /*007c*/ 	.byte	0x03, 0x1b
        /*007e*/ 	.short	0x00ff


	//----- nvinfo : EIATTR_MERCURY_ISA_VERSION
	.align		4
        /*0080*/ 	.byte	0x03, 0x5f
        /*0082*/ 	.short	0x0101


	//----- nvinfo : EIATTR_VRC_CTA_INIT_COUNT
	.align		4
        /*0084*/ 	.byte	0x02, 0x4a
	.zero		1
	.zero		1


	//----- nvinfo : EIATTR_EXIT_INSTR_OFFSETS
	.align		4
        /*0088*/ 	.byte	0x04, 0x1c
        /*008a*/ 	.short	(.L_57 - .L_56)


	//   ....[0]....
.L_56:
        /*008c*/ 	.word	0x000000c0


	//   ....[1]....
        /*0090*/ 	.word	0x00000390


	//----- nvinfo : EIATTR_CBANK_PARAM_SIZE
	.align		4
.L_57:
        /*0094*/ 	.byte	0x03, 0x19
        /*0096*/ 	.short	0x0028


	//----- nvinfo : EIATTR_PARAM_CBANK
	.align		4
        /*0098*/ 	.byte	0x04, 0x0a
        /*009a*/ 	.short	(.L_59 - .L_58)
	.align		4
.L_58:
        /*009c*/ 	.word	index@(.nv.constant0._Z16NV12ToRGB_kernelILb1EEvPhS0_S0_iiii)
        /*00a0*/ 	.short	0x0380
        /*00a2*/ 	.short	0x0028


	//----- nvinfo : EIATTR_SW_WAR
	.align		4
.L_59:
        /*00a4*/ 	.byte	0x04, 0x36
        /*00a6*/ 	.short	(.L_61 - .L_60)
.L_60:
        /*00a8*/ 	.word	0x00000008
.L_61:


//--------------------- .nv.info._Z16RGBToNV12_kernelPhS_S_S_iiii --------------------------
	.section	.nv.info._Z16RGBToNV12_kernelPhS_S_S_iiii,"",@"SHT_CUDA_INFO"
	.sectionflags	@""
	.align	4


	//----- nvinfo : EIATTR_CUDA_API_VERSION
	.align		4
        /*0000*/ 	.byte	0x04, 0x37
        /*0002*/ 	.short	(.L_63 - .L_62)
.L_62:
        /*0004*/ 	.word	0x00000082


	//----- nvinfo : EIATTR_KPARAM_INFO
	.align		4
.L_63:
        /*0008*/ 	.byte	0x04, 0x17
        /*000a*/ 	.short	(.L_65 - .L_64)
.L_64:
        /*000c*/ 	.word	0x00000000
        /*0010*/ 	.short	0x0007
        /*0012*/ 	.short	0x002c
        /*0014*/ 	.byte	0x00, 0xf0, 0x11, 0x00


	//----- nvinfo : EIATTR_KPARAM_INFO
	.align		4
.L_65:
        /*0018*/ 	.byte	0x04, 0x17
        /*001a*/ 	.short	(.L_67 - .L_66)
.L_66:
        /*001c*/ 	.word	0x00000000
        /*0020*/ 	.short	0x0006
        /*0022*/ 	.short	0x0028
        /*0024*/ 	.byte	0x00, 0xf0, 0x11, 0x00


	//----- nvinfo : EIATTR_KPARAM_INFO
	.align		4
.L_67:
        /*0028*/ 	.byte	0x04, 0x17
        /*002a*/ 	.short	(.L_69 - .L_68)
.L_68:
        /*002c*/ 	.word	0x00000000
        /*0030*/ 	.short	0x0005
        /*0032*/ 	.short	0x0024
        /*0034*/ 	.byte	0x00, 0xf0, 0x11, 0x00


	//----- nvinfo : EIATTR_KPARAM_INFO
	.align		4
.L_69:
        /*0038*/ 	.byte	0x04, 0x17
        /*003a*/ 	.short	(.L_71 - .L_70)
.L_70:
        /*003c*/ 	.word	0x00000000
        /*0040*/ 	.short	0x0004
        /*0042*/ 	.short	0x0020
        /*0044*/ 	.byte	0x00, 0xf0, 0x11, 0x00


	//----- nvinfo : EIATTR_KPARAM_INFO
	.align		4
.L_71:
        /*0048*/ 	.byte	0x04, 0x17
        /*004a*/ 	.short	(.L_73 - .L_72)
.L_72:
        /*004c*/ 	.word	0x00000000
        /*0050*/ 	.short	0x0003
        /*0052*/ 	.short	0x0018
        /*0054*/ 	.byte	0x00, 0xf5, 0x21, 0x00


	//----- nvinfo : EIATTR_KPARAM_INFO
	.align		4
.L_73:
        /*0058*/ 	.byte	0x04, 0x17
        /*005a*/ 	.short	(.L_75 - .L_74)
.L_74:
        /*005c*/ 	.word	0x00000000
        /*0060*/ 	.short	0x0002
        /*0062*/ 	.short	0x0010
        /*0064*/ 	.byte	0x00, 0xf5, 0x21, 0x00


	//----- nvinfo : EIATTR_KPARAM_INFO
	.align		4
.L_75:
        /*0068*/ 	.byte	0x04, 0x17
        /*006a*/ 	.short	(.L_77 - .L_76)
.L_76:
        /*006c*/ 	.word	0x00000000
        /*0070*/ 	.short	0x0001
        /*0072*/ 	.short	0x0008
        /*0074*/ 	.byte	0x00, 0xf5, 0x21, 0x00


	//----- nvinfo : EIATTR_KPARAM_INFO
	.align		4
.L_77:
        /*0078*/ 	.byte	0x04, 0x17
        /*007a*/ 	.short	(.L_79 - .L_78)
.L_78:
        /*007c*/ 	.word	0x00000000
        /*0080*/ 	.short	0x0000
        /*0082*/ 	.short	0x0000
        /*0084*/ 	.byte	0x00, 0xf5, 0x21, 0x00


	//----- nvinfo : EIATTR_SPARSE_MMA_MASK
	.align		4
.L_79:
        /*0088*/ 	.byte	0x03, 0x50
        /*008a*/ 	.short	0x0000


	//----- nvinfo : EIATTR_MAXREG_COUNT
	.align		4
        /*008c*/ 	.byte	0x03, 0x1b
        /*008e*/ 	.short	0x00ff


	//----- nvinfo : EIATTR_MERCURY_ISA_VERSION
	.align		4
        /*0090*/ 	.byte	0x03, 0x5f
        /*0092*/ 	.short	0x0101


	//----- nvinfo : EIATTR_VRC_CTA_INIT_COUNT
	.align		4
        /*0094*/ 	.byte	0x02, 0x4a
	.zero		1
	.zero		1


	//----- nvinfo : EIATTR_EXIT_INSTR_OFFSETS
	.align		4
        /*0098*/ 	.byte	0x04, 0x1c
        /*009a*/ 	.short	(.L_81 - .L_80)


	//   ....[0]....
.L_80:
        /*009c*/ 	.word	0x000000c0


	//   ....[1]....
        /*00a0*/ 	.word	0x00000260


	//   ....[2]....
        /*00a4*/ 	.word	0x00000440


	//----- nvinfo : EIATTR_CBANK_PARAM_SIZE
	.align		4
.L_81:
        /*00a8*/ 	.byte	0x03, 0x19
        /*00aa*/ 	.short	0x0030


	//----- nvinfo : EIATTR_PARAM_CBANK
	.align		4
        /*00ac*/ 	.byte	0x04, 0x0a
        /*00ae*/ 	.short	(.L_83 - .L_82)
	.align		4
.L_82:
        /*00b0*/ 	.word	index@(.nv.constant0._Z16RGBToNV12_kernelPhS_S_S_iiii)
        /*00b4*/ 	.short	0x0380
        /*00b6*/ 	.short	0x0030


	//----- nvinfo : EIATTR_SW_WAR
	.align		4
.L_83:
        /*00b8*/ 	.byte	0x04, 0x36
        /*00ba*/ 	.short	(.L_85 - .L_84)
.L_84:
        /*00bc*/ 	.word	0x00000008
.L_85:


//--------------------- .nv.callgraph             --------------------------
	.section	.nv.callgraph,"",@"SHT_CUDA_CALLGRAPH"
	.align	4
	.sectionentsize	8
	.align		4
        /*0000*/ 	.word	0x00000000
	.align		4
        /*0004*/ 	.word	0xffffffff
	.align		4
        /*0008*/ 	.word	0x00000000
	.align		4
        /*000c*/ 	.word	0xfffffffe
	.align		4
        /*0010*/ 	.word	0x00000000
	.align		4
        /*0014*/ 	.word	0xfffffffd
	.align		4
        /*0018*/ 	.word	0x00000000
	.align		4
        /*001c*/ 	.word	0xfffffffc


//--------------------- .text._Z16NV12ToRGB_kernelILb0EEvPhS0_S0_iiii --------------------------
	.section	.text._Z16NV12ToRGB_kernelILb0EEvPhS0_S0_iiii,"ax",@progbits
	.align	128
        .global         _Z16NV12ToRGB_kernelILb0EEvPhS0_S0_iiii
        .type           _Z16NV12ToRGB_kernelILb0EEvPhS0_S0_iiii,@function
        .size           _Z16NV12ToRGB_kernelILb0EEvPhS0_S0_iiii,(.L_x_3 - _Z16NV12ToRGB_kernelILb0EEvPhS0_S0_iiii)
        .other          _Z16NV12ToRGB_kernelILb0EEvPhS0_S0_iiii,@"STO_CUDA_ENTRY STV_DEFAULT"
_Z16NV12ToRGB_kernelILb0EEvPhS0_S0_iiii:
.text._Z16NV12ToRGB_kernelILb0EEvPhS0_S0_iiii:
[----:B------:R-:W-:Y:S01]  /*0000*/  LDC R1, c[0x0][0x37c] ;  /* 0x0000df00ff017b82 */ /* 0x000fe20000000800 */
[----:B------:R-:W0:Y:S07]  /*0010*/  S2R R2, SR_TID.Y ;  /* 0x0000000000027919 */ /* 0x000e2e0000002200 */
[----:B------:R-:W1:Y:S01]  /*0020*/  LDC R0, c[0x0][0x360] ;  /* 0x0000d800ff007b82 */ /* 0x000e620000000800 */
[----:B------:R-:W2:Y:S01]  /*0030*/  LDCU.64 UR6, c[0x0][0x398] ;  /* 0x00007300ff0677ac */ /* 0x000ea20008000a00 */
[----:B------:R-:W1:Y:S06]  /*0040*/  S2R R5, SR_TID.X ;  /* 0x0000000000057919 */ /* 0x000e6c0000002100 */
[----:B------:R-:W0:Y:S08]  /*0050*/  S2UR UR5, SR_CTAID.Y ;  /* 0x00000000000579c3 */ /* 0x000e300000002600 */
[----:B------:R-:W0:Y:S08]  /*0060*/  LDC R3, c[0x0][0x364] ;  /* 0x0000d900ff037b82 */ /* 0x000e300000000800 */
[----:B------:R-:W1:Y:S01]  /*0070*/  S2UR UR4, SR_CTAID.X ;  /* 0x00000000000479c3 */ /* 0x000e620000002500 */
[----:B0-----:R-:W-:-:S05]  /*0080*/  IMAD R3, R3, UR5, R2 ;  /* 0x0000000503037c24 */ /* 0x001fca000f8e0202 */
[----:B--2---:R-:W-:Y:S01]  /*0090*/  ISETP.GE.AND P0, PT, R3, UR6, PT ;  /* 0x0000000603007c0c */ /* 0x004fe2000bf06270 */
[----:B-1----:R-:W-:-:S05]  /*00a0*/  IMAD R0, R0, UR4, R5 ;  /* 0x0000000400007c24 */ /* 0x002fca000f8e0205 */
[----:B------:R-:W-:-:S13]  /*00b0*/  ISETP.GE.OR P0, PT, R0, UR7, P0 ;  /* 0x0000000700007c0c */ /* 0x000fda0008706670 */
[----:B------:R-:W-:Y:S05]  /*00c0*/  @P0 EXIT ;  /* 0x000000000000094d */ /* 0x000fea0003800000 */
[----:B------:R-:W0:Y:S01]  /*00d0*/  LDCU.64 UR8, c[0x0][0x3a0] ;  /* 0x00007400ff0877ac */ /* 0x000e220008000a00 */
[----:B------:R-:W-:Y:S02]  /*00e0*/  LEA.HI R4, R0, R0, RZ, 0x1 ;  /* 0x0000000000047211 */ /* 0x000fe400078f08ff */
[----:B------:R-:W-:Y:S01]  /*00f0*/  SHF.R.U32.HI R2, RZ, 0x1, R3 ;  /* 0x00000001ff027819 */ /* 0x000fe20000011603 */
[----:B------:R-:W1:Y:S01]  /*0100*/  LDCU.128 UR12, c[0x0][0x380] ;  /* 0x00007000ff0c77ac */ /* 0x000e620008000c00 */
[----:B------:R-:W-:Y:S01]  /*0110*/  LOP3.LUT R5, R4, 0xfffffffe, RZ, 0xc0, !PT ;  /* 0xfffffffe04057812 */ /* 0x000fe200078ec0ff */
[----:B------:R-:W2:Y:S01]  /*0120*/  LDCU.64 UR4, c[0x0][0x358] ;  /* 0x00006b00ff0477ac */ /* 0x000ea20008000a00 */
[----:B0-----:R-:W-:-:S03]  /*0130*/  IMAD R4, R3, UR8, R0 ;  /* 0x0000000803047c24 */ /* 0x001fc6000f8e0200 */
[----:B------:R-:W-:Y:S01]  /*0140*/  IMAD R2, R2, UR9, R5 ;  /* 0x0000000902027c24 */ /* 0x000fe2000f8e0205 */
[----:B------:R-:W0:Y:S01]  /*0150*/  LDCU.64 UR8, c[0x0][0x390] ;  /* 0x00007200ff0877ac */ /* 0x000e220008000a00 */
[----:B-1----:R-:W-:-:S04]  /*0160*/  IADD3 R6, P0, PT, R4, UR12, RZ ;  /* 0x0000000c04067c10 */ /* 0x002fc8000ff1e0ff */
[----:B------:R-:W-:Y:S02]  /*0170*/  LEA.HI.X.SX32 R7, R4, UR13, 0x1, P0 ;  /* 0x0000000d04077c11 */ /* 0x000fe400080f0eff */
[----:B------:R-:W-:-:S03]  /*0180*/  IADD3 R4, P0, PT, R2, UR14, RZ ;  /* 0x0000000e02047c10 */ /* 0x000fc6000ff1e0ff */
[----:B--2---:R-:W2:Y:S01]  /*0190*/  LDG.E.U8 R6, desc[UR4][R6.64] ;  /* 0x0000000406067981 */ /* 0x004ea2000c1e1100 */
[----:B------:R-:W-:-:S05]  /*01a0*/  LEA.HI.X.SX32 R5, R2, UR15, 0x1, P0 ;  /* 0x0000000f02057c11 */ /* 0x000fca00080f0eff */
[----:B------:R-:W3:Y:S04]  /*01b0*/  LDG.E.U8 R2, desc[UR4][R4.64] ;  /* 0x0000000404027981 */ /* 0x000ee8000c1e1100 */
[----:B------:R-:W4:Y:S01]  /*01c0*/  LDG.E.U8 R8, desc[UR4][R4.64+0x1] ;  /* 0x0000010404087981 */ /* 0x000f22000c1e1100 */
[----:B------:R-:W-:-:S04]  /*01d0*/  IMAD R0, R3, UR7, R0 ;  /* 0x0000000703007c24 */ /* 0x000fc8000f8e0200 */
[----:B------:R-:W-:Y:S01]  /*01e0*/  IMAD R0, R0, 0x3, RZ ;  /* 0x0000000300007824 */ /* 0x000fe200078e02ff */
[----:B--2---:R-:W-:Y:S01]  /*01f0*/  I2FP.F32.U32 R9, R6 ;  /* 0x0000000600097245 */ /* 0x004fe20000201000 */
[----:B---3--:R-:W-:-:S04]  /*0200*/  VIADD R2, R2, 0xffffff80 ;  /* 0xffffff8002027836 */ /* 0x008fc80000000000 */
[----:B------:R-:W-:Y:S01]  /*0210*/  FADD R9, R9, -16 ;  /* 0xc180000009097421 */ /* 0x000fe20000000000 */
[----:B----4-:R-:W-:Y:S01]  /*0220*/  VIADD R8, R8, 0xffffff80 ;  /* 0xffffff8008087836 */ /* 0x010fe20000000000 */
[----:B------:R-:W-:Y:S02]  /*0230*/  I2FP.F32.S32 R2, R2 ;  /* 0x0000000200027245 */ /* 0x000fe40000201400 */
[----:B------:R-:W-:Y:S02]  /*0240*/  FMUL R9, R9, 1.1640000343322753906 ;  /* 0x3f94fdf409097820 */ /* 0x000fe40000400000 */
[----:B------:R-:W-:Y:S02]  /*0250*/  I2FP.F32.S32 R8, R8 ;  /* 0x0000000800087245 */ /* 0x000fe40000201400 */
[----:B------:R-:W-:-:S03]  /*0260*/  FFMA R10, R2, 2.0169999599456787109, R9 ;  /* 0x40011687020a7823 */ /* 0x000fc60000000009 */
[--C-:B------:R-:W-:Y:S02]  /*0270*/  FFMA R4, R8, 1.5959999561309814453, R9.reuse ;  /* 0x3fcc49ba08047823 */ /* 0x100fe40000000009 */
[C---:B------:R-:W-:Y:S02]  /*0280*/  FSETP.GEU.AND P0, PT, R10.reuse, RZ, PT ;  /* 0x000000ff0a00720b */ /* 0x040fe40003f0e000 */
[----:B------:R-:W-:Y:S01]  /*0290*/  FMNMX.NAN R10, R10, 255, PT ;  /* 0x437f00000a0a7809 */ /* 0x000fe20003820000 */
[----:B------:R-:W-:-:S03]  /*02a0*/  FFMA R9, R2, -0.39199998974800109863, R9 ;  /* 0xbec8b43902097823 */ /* 0x000fc60000000009 */
[----:B------:R-:W-:Y:S01]  /*02b0*/  FSEL R10, R10, RZ, P0 ;  /* 0x000000ff0a0a7208 */ /* 0x000fe20000000000 */
[----:B------:R-:W-:Y:S01]  /*02c0*/  FFMA R9, R8, -0.81300002336502075195, R9 ;  /* 0xbf5020c508097823 */ /* 0x000fe20000000009 */
[C---:B------:R-:W-:Y:S02]  /*02d0*/  FSETP.GEU.AND P0, PT, R4.reuse, RZ, PT ;  /* 0x000000ff0400720b */ /* 0x040fe40003f0e000 */
[----:B------:R-:W-:-:S04]  /*02e0*/  FMNMX.NAN R4, R4, 255, PT ;  /* 0x437f000004047809 */ /* 0x000fc80003820000 */
[----:B------:R-:W-:Y:S02]  /*02f0*/  FSEL R4, R4, RZ, P0 ;  /* 0x000000ff04047208 */ /* 0x000fe40000000000 */
[C---:B------:R-:W-:Y:S02]  /*0300*/  FSETP.GEU.AND P0, PT, R9.reuse, RZ, PT ;  /* 0x000000ff0900720b */ /* 0x040fe40003f0e000 */
[----:B------:R-:W-:-:S04]  /*0310*/  FMNMX.NAN R9, R9, 255, PT ;  /* 0x437f000009097809 */ /* 0x000fc80003820000 */
[----:B------:R-:W-:Y:S01]  /*0320*/  FSEL R9, R9, RZ, P0 ;  /* 0x000000ff09097208 */ /* 0x000fe20000000000 */
[----:B------:R-:W1:Y:S01]  /*0330*/  F2I.U32.TRUNC.NTZ R7, R10 ;  /* 0x0000000a00077305 */ /* 0x000e62000020f000 */
[----:B0-----:R-:W-:-:S07]  /*0340*/  IADD3 R2, P0, PT, R0, UR8, RZ ;  /* 0x0000000800027c10 */ /* 0x001fce000ff1e0ff */
[----:B------:R-:W0:Y:S08]  /*0350*/  F2I.U32.TRUNC.NTZ R5, R4 ;  /* 0x0000000400057305 */ /* 0x000e30000020f000 */
[----:B------:R-:W2:Y:S01]  /*0360*/  F2I.U32.TRUNC.NTZ R9, R9 ;  /* 0x0000000900097305 */ /* 0x000ea2000020f000 */
[----:B------:R-:W-:-:S05]  /*0370*/  LEA.HI.X.SX32 R3, R0, UR9, 0x1, P0 ;  /* 0x0000000900037c11 */ /* 0x000fca00080f0eff */
[----:B-1----:R-:W-:Y:S04]  /*0380*/  STG.E.U8 desc[UR4][R2.64+0x2], R7 ;  /* 0x0000020702007986 */ /* 0x002fe8000c101104 */
[----:B0-----:R-:W-:Y:S04]  /*0390*/  STG.E.U8 desc[UR4][R2.64], R5 ;  /* 0x0000000502007986 */ /* 0x001fe8000c101104 */
[----:B--2---:R-:W-:Y:S01]  /*03a0*/  STG.E.U8 desc[UR4][R2.64+0x1], R9 ;  /* 0x0000010902007986 */ /* 0x004fe2000c101104 */
[----:B------:R-:W-:Y:S05]  /*03b0*/  EXIT ;  /* 0x000000000000794d */ /* 0x000fea0003800000 */
.L_x_0:
[----:B------:R-:W-:-:S00]  /*03c0*/  BRA `(.L_x_0) ;  /* 0xfffffffc00fc7947 */ /* 0x000fc0000383ffff */
[----:B------:R-:W-:-:S00]  /*03d0*/  NOP ;  /* 0x0000000000007918 */ /* 0x000fc00000000000 */
        /* <DEDUP_REMOVED lines=10> */
.L_x_3:


//--------------------- .text._Z16NV12ToRGB_kernelILb1EEvPhS0_S0_iiii --------------------------
	.section	.text._Z16NV12ToRGB_kernelILb1EEvPhS0_S0_iiii,"ax",@progbits
	.align	128
        .global         _Z16NV12ToRGB_kernelILb1EEvPhS0_S0_iiii
        .type           _Z16NV12ToRGB_kernelILb1EEvPhS0_S0_iiii,@function
        .size           _Z16NV12ToRGB_kernelILb1EEvPhS0_S0_iiii,(.L_x_4 - _Z16NV12ToRGB_kernelILb1EEvPhS0_S0_iiii)
        .other          _Z16NV12ToRGB_kernelILb1EEvPhS0_S0_iiii,@"STO_CUDA_ENTRY STV_DEFAULT"
_Z16NV12ToRGB_kernelILb1EEvPhS0_S0_iiii:
.text._Z16NV12ToRGB_kernelILb1EEvPhS0_S0_iiii:
        /* <DEDUP_REMOVED lines=18> */
[----:B------:R-:W2:Y:S04]  /*0120*/  LDCU.64 UR4, c[0x0][0x358] ;  /* 0x00006b00ff0477ac */ /* 0x000ea80008000a00 */
[----:B0-----:R-:W-:-:S02]  /*0130*/  IMAD R2, R2, UR9, R5 ;  /* 0x0000000902027c24 */ /* 0x001fc4000f8e0205 */
[----:B------:R-:W-:Y:S01]  /*0140*/  IMAD R7, R0, UR8, R3 ;  /* 0x0000000800077c24 */ /* 0x000fe2000f8e0203 */
[----:B------:R-:W0:Y:S02]  /*0150*/  LDCU.64 UR8, c[0x0][0x390] ;  /* 0x00007200ff0877ac */ /* 0x000e240008000a00 */
[C---:B-1----:R-:W-:Y:S02]  /*0160*/  IADD3 R4, P1, PT, R2.reuse, UR14, RZ ;  /* 0x0000000e02047c10 */ /* 0x042fe4000ff3e0ff */
[C---:B------:R-:W-:Y:S02]  /*0170*/  IADD3 R6, P0, PT, R7.reuse, UR12, RZ ;  /* 0x0000000c07067c10 */ /* 0x040fe4000ff1e0ff */
[----:B------:R-:W-:Y:S02]  /*0180*/  LEA.HI.X.SX32 R5, R2, UR15, 0x1, P1 ;  /* 0x0000000f02057c11 */ /* 0x000fe400088f0eff */
[----:B------:R-:W-:-:S03]  /*0190*/  LEA.HI.X.SX32 R7, R7, UR13, 0x1, P0 ;  /* 0x0000000d07077c11 */ /* 0x000fc600080f0eff */
[----:B--2---:R-:W2:Y:S04]  /*01a0*/  LDG.E.U8 R2, desc[UR4][R4.64] ;  /* 0x0000000404027981 */ /* 0x004ea8000c1e1100 */
[----:B------:R-:W3:Y:S04]  /*01b0*/  LDG.E.U8 R6, desc[UR4][R6.64] ;  /* 0x0000000406067981 */ /* 0x000ee8000c1e1100 */
[----:B------:R-:W4:Y:S01]  /*01c0*/  LDG.E.U8 R8, desc[UR4][R4.64+0x1] ;  /* 0x0000010404087981 */ /* 0x000f22000c1e1100 */
[----:B------:R-:W-:-:S04]  /*01d0*/  IMAD R3, R0, UR7, R3 ;  /* 0x0000000700037c24 */ /* 0x000fc8000f8e0203 */
[----:B------:R-:W-:Y:S02]  /*01e0*/  IMAD R3, R3, 0x3, RZ ;  /* 0x0000000303037824 */ /* 0x000fe400078e02ff */
[----:B--2---:R-:W-:Y:S01]  /*01f0*/  VIADD R9, R2, 0xffffff80 ;  /* 0xffffff8002097836 */ /* 0x004fe20000000000 */
[----:B---3--:R-:W-:-:S04]  /*0200*/  I2FP.F32.U32 R2, R6 ;  /* 0x0000000600027245 */ /* 0x008fc80000201000 */
[----:B------:R-:W-:Y:S01]  /*0210*/  I2FP.F32.S32 R9, R9 ;  /* 0x0000000900097245 */ /* 0x000fe20000201400 */
[----:B----4-:R-:W-:-:S04]  /*0220*/  VIADD R8, R8, 0xffffff80 ;  /* 0xffffff8008087836 */ /* 0x010fc80000000000 */
[----:B------:R-:W-:Y:S01]  /*0230*/  FFMA R10, R9, 1.7719999551773071289, R2 ;  /* 0x3fe2d0e5090a7823 */ /* 0x000fe20000000002 */
[----:B------:R-:W-:-:S04]  /*0240*/  I2FP.F32.S32 R11, R8 ;  /* 0x00000008000b7245 */ /* 0x000fc80000201400 */
[C---:B------:R-:W-:Y:S02]  /*0250*/  FSETP.GEU.AND P0, PT, R10.reuse, RZ, PT ;  /* 0x000000ff0a00720b */ /* 0x040fe40003f0e000 */
[----:B------:R-:W-:Y:S01]  /*0260*/  FMNMX.NAN R10, R10, 255, PT ;  /* 0x437f00000a0a7809 */ /* 0x000fe20003820000 */
[--C-:B------:R-:W-:Y:S01]  /*0270*/  FFMA R8, R11, 1.4019999504089355469, R2.reuse ;  /* 0x3fb374bc0b087823 */ /* 0x100fe20000000002 */
[----:B------:R-:W-:Y:S02]  /*0280*/  FFMA R2, R9, -0.34400001168251037598, R2 ;  /* 0xbeb020c509027823 */ /* 0x000fe40000000002 */
[----:B------:R-:W-:Y:S02]  /*0290*/  FSEL R10, R10, RZ, P0 ;  /* 0x000000ff0a0a7208 */ /* 0x000fe40000000000 */
[C---:B------:R-:W-:Y:S01]  /*02a0*/  FSETP.GEU.AND P0, PT, R8.reuse, RZ, PT ;  /* 0x000000ff0800720b */ /* 0x040fe20003f0e000 */
[----:B------:R-:W-:Y:S01]  /*02b0*/  FFMA R2, R11, -0.71399998664855957031, R2 ;  /* 0xbf36c8b40b027823 */ /* 0x000fe20000000002 */
[----:B------:R-:W-:Y:S01]  /*02c0*/  FMNMX.NAN R8, R8, 255, PT ;  /* 0x437f000008087809 */ /* 0x000fe20003820000 */
[----:B------:R-:W1:Y:S03]  /*02d0*/  F2I.U32.TRUNC.NTZ R9, R10 ;  /* 0x0000000a00097305 */ /* 0x000e66000020f000 */
[----:B------:R-:W-:-:S02]  /*02e0*/  FSEL R8, R8, RZ, P0 ;  /* 0x000000ff08087208 */ /* 0x000fc40000000000 */
[C---:B------:R-:W-:Y:S02]  /*02f0*/  FSETP.GEU.AND P0, PT, R2.reuse, RZ, PT ;  /* 0x000000ff0200720b */ /* 0x040fe40003f0e000 */
[----:B------:R-:W-:Y:S01]  /*0300*/  FMNMX.NAN R2, R2, 255, PT ;  /* 0x437f000002027809 */ /* 0x000fe20003820000 */
[----:B------:R-:W2:Y:S03]  /*0310*/  F2I.U32.TRUNC.NTZ R5, R8 ;  /* 0x0000000800057305 */ /* 0x000ea6000020f000 */
[----:B------:R-:W-:Y:S02]  /*0320*/  FSEL R0, R2, RZ, P0 ;  /* 0x000000ff02007208 */ /* 0x000fe40000000000 */
[----:B0-----:R-:W-:-:S03]  /*0330*/  IADD3 R2, P0, PT, R3, UR8, RZ ;  /* 0x0000000803027c10 */ /* 0x001fc6000ff1e0ff */
[----:B------:R-:W0:Y:S01]  /*0340*/  F2I.U32.TRUNC.NTZ R7, R0 ;  /* 0x0000000000077305 */ /* 0x000e22000020f000 */
[----:B------:R-:W-:-:S05]  /*0350*/  LEA.HI.X.SX32 R3, R3, UR9, 0x1, P0 ;  /* 0x0000000903037c11 */ /* 0x000fca00080f0eff */
[----:B-1----:R-:W-:Y:S04]  /*0360*/  STG.E.U8 desc[UR4][R2.64+0x2], R9 ;  /* 0x0000020902007986 */ /* 0x002fe8000c101104 */
[----:B--2---:R-:W-:Y:S04]  /*0370*/  STG.E.U8 desc[UR4][R2.64], R5 ;  /* 0x0000000502007986 */ /* 0x004fe8000c101104 */
[----:B0-----:R-:W-:Y:S01]  /*0380*/  STG.E.U8 desc[UR4][R2.64+0x1], R7 ;  /* 0x0000010702007986 */ /* 0x001fe2000c101104 */
[----:B------:R-:W-:Y:S05]  /*0390*/  EXIT ;  /* 0x000000000000794d */ /* 0x000fea0003800000 */
.L_x_1:
        /* <DEDUP_REMOVED lines=14> */
.L_x_4:


//--------------------- .text._Z16RGBToNV12_kernelPhS_S_S_iiii --------------------------
	.section	.text._Z16RGBToNV12_kernelPhS_S_S_iiii,"ax",@progbits
	.align	128
        .global         _Z16RGBToNV12_kernelPhS_S_S_iiii
        .type           _Z16RGBToNV12_kernelPhS_S_S_iiii,@function
        .size           _Z16RGBToNV12_kernelPhS_S_S_iiii,(.L_x_5 - _Z16RGBToNV12_kernelPhS_S_S_iiii)
        .other          _Z16RGBToNV12_kernelPhS_S_S_iiii,@"STO_CUDA_ENTRY STV_DEFAULT"
_Z16RGBToNV12_kernelPhS_S_S_iiii:
.text._Z16RGBToNV12_kernelPhS_S_S_iiii:
        /* <DEDUP_REMOVED lines=13> */
[----:B------:R-:W0:Y:S01]  /*00d0*/  LDCU.128 UR8, c[0x0][0x380] ;  /* 0x00007000ff0877ac */ /* 0x000e220008000c00 */
[----:B------:R-:W-:Y:S01]  /*00e0*/  IMAD R2, R0, UR7, R5 ;  /* 0x0000000700027c24 */ /* 0x000fe2000f8e0205 */
[----:B------:R-:W1:Y:S03]  /*00f0*/  LDCU.64 UR4, c[0x0][0x358] ;  /* 0x00006b00ff0477ac */ /* 0x000e660008000a00 */
[----:B------:R-:W-:Y:S01]  /*0100*/  IMAD R3, R2, 0x3, RZ ;  /* 0x0000000302037824 */ /* 0x000fe200078e02ff */
[----:B------:R-:W2:Y:S04]  /*0110*/  LDCU UR6, c[0x0][0x3a8] ;  /* 0x00007500ff0677ac */ /* 0x000ea80008000800 */
[----:B0-----:R-:W-:-:S04]  /*0120*/  IADD3 R2, P0, PT, R3, UR8, RZ ;  /* 0x0000000803027c10 */ /* 0x001fc8000ff1e0ff */
[----:B------:R-:W-:-:S05]  /*0130*/  LEA.HI.X.SX32 R3, R3, UR9, 0x1, P0 ;  /* 0x0000000903037c11 */ /* 0x000fca00080f0eff */
[----:B-1----:R-:W3:Y:S04]  /*0140*/  LDG.E.U8 R6, desc[UR4][R2.64+0x1] ;  /* 0x0000010402067981 */ /* 0x002ee8000c1e1100 */
[----:B------:R-:W4:Y:S04]  /*0150*/  LDG.E.U8 R4, desc[UR4][R2.64] ;  /* 0x0000000402047981 */ /* 0x000f28000c1e1100 */
[----:B------:R0:W5:Y:S02]  /*0160*/  LDG.E.U8 R7, desc[UR4][R2.64+0x2] ;  /* 0x0000020402077981 */ /* 0x000164000c1e1100 */
[----:B0-----:R-:W-:-:S04]  /*0170*/  LOP3.LUT R3, R0, 0x1, R5, 0xc8, !PT ;  /* 0x0000000100037812 */ /* 0x001fc800078ec805 */
[----:B------:R-:W-:Y:S02]  /*0180*/  ISETP.NE.U32.AND P0, PT, R3, 0x1, PT ;  /* 0x000000010300780c */ /* 0x000fe40003f05070 */
[----:B---3--:R-:W-:Y:S02]  /*0190*/  I2FP.F32.U32 R6, R6 ;  /* 0x0000000600067245 */ /* 0x008fe40000201000 */
[----:B----4-:R-:W-:-:S03]  /*01a0*/  I2FP.F32.U32 R4, R4 ;  /* 0x0000000400047245 */ /* 0x010fc60000201000 */
[----:B------:R-:W-:Y:S01]  /*01b0*/  FMUL R9, R6, 0.50400000810623168945 ;  /* 0x3f01062506097820 */ /* 0x000fe20000400000 */
[----:B-----5:R-:W-:-:S03]  /*01c0*/  I2FP.F32.U32 R8, R7 ;  /* 0x0000000700087245 */ /* 0x020fc60000201000 */
[----:B------:R-:W-:Y:S01]  /*01d0*/  FFMA R9, R4, 0.2569999992847442627, R9 ;  /* 0x3e83958104097823 */ /* 0x000fe20000000009 */
[----:B--2---:R-:W-:-:S03]  /*01e0*/  IMAD R7, R0, UR6, R5 ;  /* 0x0000000600077c24 */ /* 0x004fc6000f8e0205 */
[----:B------:R-:W-:Y:S02]  /*01f0*/  FFMA R9, R8, 0.097999997437000274658, R9 ;  /* 0x3dc8b43908097823 */ /* 0x000fe40000000009 */
[----:B------:R-:W-:Y:S02]  /*0200*/  IADD3 R2, P1, PT, R7, UR10, RZ ;  /* 0x0000000a07027c10 */ /* 0x000fe4000ff3e0ff */
[----:B------:R-:W-:Y:S02]  /*0210*/  FADD R9, R9, 16 ;  /* 0x4180000009097421 */ /* 0x000fe40000000000 */
[----:B------:R-:W-:-:S03]  /*0220*/  LEA.HI.X.SX32 R3, R7, UR11, 0x1, P1 ;  /* 0x0000000b07037c11 */ /* 0x000fc600088f0eff */
[----:B------:R-:W-:-:S06]  /*0230*/  FMNMX.NAN R9, R9, 255, PT ;  /* 0x437f000009097809 */ /* 0x000fcc0003820000 */
[----:B------:R-:W0:Y:S02]  /*0240*/  F2I.U32.TRUNC.NTZ R9, R9 ;  /* 0x0000000900097305 */ /* 0x000e24000020f000 */
[----:B0-----:R0:W-:Y:S01]  /*0250*/  STG.E.U8 desc[UR4][R2.64], R9 ;  /* 0x0000000902007986 */ /* 0x0011e2000c101104 */
[----:B------:R-:W-:Y:S05]  /*0260*/  @!P0 EXIT ;  /* 0x000000000000894d */ /* 0x000fea0003800000 */
[C---:B0-----:R-:W-:Y:S01]  /*0270*/  FMUL R3, R6.reuse, -0.29100000858306884766 ;  /* 0xbe94fdf406037820 */ /* 0x041fe20000400000 */
[----:B------:R-:W-:Y:S01]  /*0280*/  FMUL R7, R6, -0.3680000007152557373 ;  /* 0xbebc6a7f06077820 */ /* 0x000fe20000400000 */
[----:B------:R-:W0:Y:S01]  /*0290*/  LDCU UR6, c[0x0][0x3ac] ;  /* 0x00007580ff0677ac */ /* 0x000e220008000800 */
[----:B------:R-:W-:Y:S01]  /*02a0*/  LEA.HI R5, R5, R5, RZ, 0x1 ;  /* 0x0000000505057211 */ /* 0x000fe200078f08ff */
[C---:B------:R-:W-:Y:S01]  /*02b0*/  FFMA R3, R4.reuse, -0.14800000190734863281, R3 ;  /* 0xbe178d5004037823 */ /* 0x040fe20000000003 */
[----:B------:R-:W-:Y:S01]  /*02c0*/  FFMA R7, R4, 0.43900001049041748047, R7 ;  /* 0x3ee0c49c04077823 */ /* 0x000fe20000000007 */
[----:B------:R-:W1:Y:S01]  /*02d0*/  LDCU.128 UR8, c[0x0][0x390] ;  /* 0x00007200ff0877ac */ /* 0x000e620008000c00 */
[----:B------:R-:W-:Y:S01]  /*02e0*/  SHF.R.U32.HI R4, RZ, 0x1, R0 ;  /* 0x00000001ff047819 */ /* 0x000fe20000011600 */
[C---:B------:R-:W-:Y:S01]  /*02f0*/  FFMA R3, R8.reuse, 0.43900001049041748047, R3 ;  /* 0x3ee0c49c08037823 */ /* 0x040fe20000000003 */
[----:B------:R-:W-:Y:S01]  /*0300*/  FFMA R7, R8, -0.07100000232458114624, R7 ;  /* 0xbd91687308077823 */ /* 0x000fe20000000007 */
[----:B------:R-:W-:-:S02]  /*0310*/  SHF.R.S32.HI R5, RZ, 0x1, R5 ;  /* 0x00000001ff057819 */ /* 0x000fc40000011405 */
[C---:B------:R-:W-:Y:S01]  /*0320*/  FADD R2, R3.reuse, 128 ;  /* 0x4300000003027421 */ /* 0x040fe20000000000 */
[----:B------:R-:W-:Y:S01]  /*0330*/  FSETP.GEU.AND P0, PT, R3, -128, PT ;  /* 0xc30000000300780b */ /* 0x000fe20003f0e000 */
[C---:B------:R-:W-:Y:S01]  /*0340*/  FADD R3, R7.reuse, 128 ;  /* 0x4300000007037421 */ /* 0x040fe20000000000 */
[----:B------:R-:W-:Y:S02]  /*0350*/  FSETP.GEU.AND P1, PT, R7, -128, PT ;  /* 0xc30000000700780b */ /* 0x000fe40003f2e000 */
[----:B------:R-:W-:Y:S02]  /*0360*/  FMNMX.NAN R2, R2, 255, PT ;  /* 0x437f000002027809 */ /* 0x000fe40003820000 */
[----:B------:R-:W-:Y:S01]  /*0370*/  FMNMX.NAN R3, R3, 255, PT ;  /* 0x437f000003037809 */ /* 0x000fe20003820000 */
[----:B0-----:R-:W-:Y:S01]  /*0380*/  IMAD R4, R4, UR6, R5 ;  /* 0x0000000604047c24 */ /* 0x001fe2000f8e0205 */
[----:B------:R-:W-:Y:S02]  /*0390*/  FSEL R0, R2, RZ, P0 ;  /* 0x000000ff02007208 */ /* 0x000fe40000000000 */
[----:B------:R-:W-:-:S02]  /*03a0*/  FSEL R6, R3, RZ, P1 ;  /* 0x000000ff03067208 */ /* 0x000fc40000800000 */
[----:B------:R-:W0:Y:S01]  /*03b0*/  F2I.U32.TRUNC.NTZ R7, R0 ;  /* 0x0000000000077305 */ /* 0x000e22000020f000 */
[C---:B-1----:R-:W-:Y:S02]  /*03c0*/  IADD3 R2, P0, PT, R4.reuse, UR8, RZ ;  /* 0x0000000804027c10 */ /* 0x042fe4000ff1e0ff */
[----:B------:R-:W-:Y:S02]  /*03d0*/  SHF.R.S32.HI R5, RZ, 0x1f, R4 ;  /* 0x0000001fff057819 */ /* 0x000fe40000011404 */
[----:B------:R-:W-:Y:S02]  /*03e0*/  IADD3 R4, P1, PT, R4, UR10, RZ ;  /* 0x0000000a04047c10 */ /* 0x000fe4000ff3e0ff */
[C---:B------:R-:W-:Y:S01]  /*03f0*/  IADD3.X R3, PT, PT, R5.reuse, UR9, RZ, P0, !PT ;  /* 0x0000000905037c10 */ /* 0x040fe200087fe4ff */
[----:B------:R-:W1:Y:S01]  /*0400*/  F2I.U32.TRUNC.NTZ R9, R6 ;  /* 0x0000000600097305 */ /* 0x000e62000020f000 */
[----:B------:R-:W-:-:S03]  /*0410*/  IADD3.X R5, PT, PT, R5, UR11, RZ, P1, !PT ;  /* 0x0000000b05057c10 */ /* 0x000fc60008ffe4ff */
[----:B0-----:R-:W-:Y:S04]  /*0420*/  STG.E.U8 desc[UR4][R2.64], R7 ;  /* 0x0000000702007986 */ /* 0x001fe8000c101104 */
[----:B-1----:R-:W-:Y:S01]  /*0430*/  STG.E.U8 desc[UR4][R4.64], R9 ;  /* 0x0000000904007986 */ /* 0x002fe2000c101104 */
[----:B------:R-:W-:Y:S05]  /*0440*/  EXIT ;  /* 0x000000000000794d */ /* 0x000fea0003800000 */
.L_x_2:
        /* <DEDUP_REMOVED lines=11> */
.L_x_5:


//--------------------- .nv.shared.reserved.0     --------------------------
	.section	.nv.shared.reserved.0,"aw",@nobits
	.weak		__nv_reservedSMEM_offset_0_alias
	.size		__nv_reservedSMEM_offset_0_alias, 0, 64
	.other		__nv_reservedSMEM_offset_0_alias,@"STO_CUDA_RESERVED_SHARED STV_DEFAULT"
__nv_reservedSMEM_offset_0_alias:
	.zero		0
	.zero		64


//--------------------- .nv.constant0._Z16NV12ToRGB_kernelILb0EEvPhS0_S0_iiii --------------------------
	.section	.nv.constant0._Z16NV12ToRGB_kernelILb0EEvPhS0_S0_iiii,"a",@progbits
	.sectionflags	@""
	.align	4
.nv.constant0._Z16NV12ToRGB_kernelILb0EEvPhS0_S0_iiii:
	.zero		936


//--------------------- .nv.constant0._Z16NV12ToRGB_kernelILb1EEvPhS0_S0_iiii --------------------------
	.section	.nv.constant0._Z16NV12ToRGB_kernelILb1EEvPhS0_S0_iiii,"a",@progbits
	.sectionflags	@""
	.align	4
.nv.constant0._Z16NV12ToRGB_kernelILb1EEvPhS0_S0_iiii:
	.zero		936


//--------------------- .nv.constant0._Z16RGBToNV12_kernelPhS_S_S_iiii --------------------------
	.section	.nv.constant0._Z16RGBToNV12_kernelPhS_S_S_iiii,"a",@progbits
	.sectionflags	@""
	.align	4
.nv.constant0._Z16RGBToNV12_kernelPhS_S_S_iiii:
	.zero		944


//--------------------- SYMBOLS --------------------------

	.type		.nv.reservedSmem.offset0,@object
	.size		.nv.reservedSmem.offset0,0x4
